	.headerflags	@"EF_CUDA_TEXMODE_UNIFIED EF_CUDA_64BIT_ADDRESS EF_CUDA_ACCELERATORS EF_CUDA_SM90 EF_CUDA_VIRTUAL_SM(EF_CUDA_SM90)"
	.elftype	@"ET_EXEC"


//--------------------- .nv.info                  --------------------------
	.section	.nv.info,"",@"SHT_CUDA_INFO"
	.align	4


	//----- nvinfo : EIATTR_REGCOUNT
	.align		4
        /*0000*/ 	.byte	0x04, 0x2f
        /*0002*/ 	.short	(.L_3 - .L_2)
	.align		4
.L_2:
        /*0004*/ 	.word	index@(triton_poi_fused__native_batch_norm_legit_no_training_hardtanh_22)
        /*0008*/ 	.word	0x00000010


	//----- nvinfo : EIATTR_MIN_STACK_SIZE
	.align		4
.L_3:
        /*000c*/ 	.byte	0x04, 0x12
        /*000e*/ 	.short	(.L_5 - .L_4)
	.align		4
.L_4:
        /*0010*/ 	.word	index@(triton_poi_fused__native_batch_norm_legit_no_training_hardtanh_22)
        /*0014*/ 	.word	0x00000000


	//----- nvinfo : EIATTR_FRAME_SIZE
	.align		4
.L_5:
        /*0018*/ 	.byte	0x04, 0x11
        /*001a*/ 	.short	(.L_7 - .L_6)
	.align		4
.L_6:
        /*001c*/ 	.word	index@(triton_poi_fused__native_batch_norm_legit_no_training_hardtanh_22)
        /*0020*/ 	.word	0x00000000


	//----- nvinfo : EIATTR_MIN_STACK_SIZE
	.align		4
.L_7:
        /*0024*/ 	.byte	0x04, 0x12
        /*0026*/ 	.short	(.L_9 - .L_8)
	.align		4
.L_8:
        /*0028*/ 	.word	index@(triton_poi_fused__native_batch_norm_legit_no_training_hardtanh_22)
        /*002c*/ 	.word	0x00000000
.L_9:


//--------------------- .nv.info.triton_poi_fused__native_batch_norm_legit_no_training_hardtanh_22 --------------------------
	.section	.nv.info.triton_poi_fused__native_batch_norm_legit_no_training_hardtanh_22,"",@"SHT_CUDA_INFO"
	.sectionflags	@""
	.align	4


	//----- nvinfo : EIATTR_CUDA_API_VERSION
	.align		4
        /*0000*/ 	.byte	0x04, 0x37
        /*0002*/ 	.short	(.L_11 - .L_10)
.L_10:
        /*0004*/ 	.word	0x0000007c


	//----- nvinfo : EIATTR_KPARAM_INFO
	.align		4
.L_11:
        /*0008*/ 	.byte	0x04, 0x17
        /*000a*/ 	.short	(.L_13 - .L_12)
.L_12:
        /*000c*/ 	.word	0x00000000
        /*0010*/ 	.short	0x0006
        /*0012*/ 	.short	0x0030
        /*0014*/ 	.byte	0x00, 0xf0, 0x11, 0x00


	//----- nvinfo : EIATTR_KPARAM_INFO
	.align		4
.L_13:
        /*0018*/ 	.byte	0x04, 0x17
        /*001a*/ 	.short	(.L_15 - .L_14)
.L_14:
        /*001c*/ 	.word	0x00000000
        /*0020*/ 	.short	0x0005
        /*0022*/ 	.short	0x0028
        /*0024*/ 	.byte	0x00, 0xf4, 0x21, 0x00


	//----- nvinfo : EIATTR_KPARAM_INFO
	.align		4
.L_15:
        /*0028*/ 	.byte	0x04, 0x17
        /*002a*/ 	.short	(.L_17 - .L_16)
.L_16:
        /*002c*/ 	.word	0x00000000
        /*0030*/ 	.short	0x0004
        /*0032*/ 	.short	0x0020
        /*0034*/ 	.byte	0x00, 0xf4, 0x21, 0x00


	//----- nvinfo : EIATTR_KPARAM_INFO
	.align		4
.L_17:
        /*0038*/ 	.byte	0x04, 0x17
        /*003a*/ 	.short	(.L_19 - .L_18)
.L_18:
        /*003c*/ 	.word	0x00000000
        /*0040*/ 	.short	0x0003
        /*0042*/ 	.short	0x0018
        /*0044*/ 	.byte	0x00, 0xf4, 0x21, 0x00


	//----- nvinfo : EIATTR_KPARAM_INFO
	.align		4
.L_19:
        /*0048*/ 	.byte	0x04, 0x17
        /*004a*/ 	.short	(.L_21 - .L_20)
.L_20:
        /*004c*/ 	.word	0x00000000
        /*0050*/ 	.short	0x0002
        /*0052*/ 	.short	0x0010
        /*0054*/ 	.byte	0x00, 0xf4, 0x21, 0x00


	//----- nvinfo : EIATTR_KPARAM_INFO
	.align		4
.L_21:
        /*0058*/ 	.byte	0x04, 0x17
        /*005a*/ 	.short	(.L_23 - .L_22)
.L_22:
        /*005c*/ 	.word	0x00000000
        /*0060*/ 	.short	0x0001
        /*0062*/ 	.short	0x0008
        /*0064*/ 	.byte	0x00, 0xf4, 0x21, 0x00


	//----- nvinfo : EIATTR_KPARAM_INFO
	.align		4
.L_23:
        /*0068*/ 	.byte	0x04, 0x17
        /*006a*/ 	.short	(.L_25 - .L_24)
.L_24:
        /*006c*/ 	.word	0x00000000
        /*0070*/ 	.short	0x0000
        /*0072*/ 	.short	0x0000
        /*0074*/ 	.byte	0x00, 0xf4, 0x21, 0x00


	//----- nvinfo : EIATTR_SPARSE_MMA_MASK
	.align		4
.L_25:
        /*0078*/ 	.byte	0x03, 0x50
        /*007a*/ 	.short	0x0000


	//----- nvinfo : EIATTR_MAXREG_COUNT
	.align		4
        /*007c*/ 	.byte	0x03, 0x1b
        /*007e*/ 	.short	0x00ff


	//----- nvinfo : EIATTR_EXIT_INSTR_OFFSETS
	.align		4
        /*0080*/ 	.byte	0x04, 0x1c
        /*0082*/ 	.short	(.L_27 - .L_26)


	//   ....[0]....
.L_26:
        /*0084*/ 	.word	0x00000330


	//----- nvinfo : EIATTR_REQNTID
	.align		4
.L_27:
        /*0088*/ 	.byte	0x04, 0x10
        /*008a*/ 	.short	(.L_29 - .L_28)
.L_28:
        /*008c*/ 	.word	0x00000080
        /*0090*/ 	.word	0x00000001
        /*0094*/ 	.word	0x00000001


	//----- nvinfo : EIATTR_CBANK_PARAM_SIZE
	.align		4
.L_29:
        /*0098*/ 	.byte	0x03, 0x19
        /*009a*/ 	.short	0x0034


	//----- nvinfo : EIATTR_PARAM_CBANK
	.align		4
        /*009c*/ 	.byte	0x04, 0x0a
        /*009e*/ 	.short	(.L_31 - .L_30)
	.align		4
.L_30:
        /*00a0*/ 	.word	index@(.nv.constant0.triton_poi_fused__native_batch_norm_legit_no_training_hardtanh_22)
        /*00a4*/ 	.short	0x0210
        /*00a6*/ 	.short	0x0034


	//----- nvinfo : EIATTR_SW_WAR
	.align		4
.L_31:
        /*00a8*/ 	.byte	0x04, 0x36
        /*00aa*/ 	.short	(.L_33 - .L_32)
.L_32:
        /*00ac*/ 	.word	0x00000008
.L_33:


//--------------------- .nv.callgraph             --------------------------
	.section	.nv.callgraph,"",@"SHT_CUDA_CALLGRAPH"
	.align	4
	.sectionentsize	8
	.align		4
        /*0000*/ 	.word	0x00000000
	.align		4
        /*0004*/ 	.word	0xffffffff
	.align		4
        /*0008*/ 	.word	0x00000000
	.align		4
        /*000c*/ 	.word	0xfffffffe
	.align		4
        /*0010*/ 	.word	0x00000000
	.align		4
        /*0014*/ 	.word	0xfffffffd
	.align		4
        /*0018*/ 	.word	0x00000000
	.align		4
        /*001c*/ 	.word	0xfffffffc


//--------------------- .nv.constant4             --------------------------
	.section	.nv.constant4,"a",@progbits
	.align	8
	.align		8
.nv.constant4:
        /*0000*/ 	.dword	_$_str
	.align		8
        /*0008*/ 	.dword	_$_str_$_2


//--------------------- .text.triton_poi_fused__native_batch_norm_legit_no_training_hardtanh_22 --------------------------
	.section	.text.triton_poi_fused__native_batch_norm_legit_no_training_hardtanh_22,"ax",@progbits
	.align	128
        .global         triton_poi_fused__native_batch_norm_legit_no_training_hardtanh_22
        .type           triton_poi_fused__native_batch_norm_legit_no_training_hardtanh_22,@function
        .size           triton_poi_fused__native_batch_norm_legit_no_training_hardtanh_22,(.L_x_1 - triton_poi_fused__native_batch_norm_legit_no_training_hardtanh_22)
        .other          triton_poi_fused__native_batch_norm_legit_no_training_hardtanh_22,@"STO_CUDA_ENTRY STV_DEFAULT"
triton_poi_fused__native_batch_norm_legit_no_training_hardtanh_22:
.text.triton_poi_fused__native_batch_norm_legit_no_training_hardtanh_22:
[----:B------:R-:W-:Y:S01]  /*0000*/  LDC R1, c[0x0][0x28] ;  /* 0x00000a00ff017b82 */ /* 0x000fe20000000800 */
[----:B------:R-:W1:Y:S07]  /*0010*/  S2R R0, SR_TID.X ;  /* 0x0000000000007919 */ /* 0x000e6e0000002100 */
[----:B------:R-:W2:Y:S01]  /*0020*/  LDC.64 R6, c[0x0][0x220] ;  /* 0x00008800ff067b82 */ /* 0x000ea20000000a00 */
[----:B------:R-:W-:Y:S01]  /*0030*/  ULDC.64 UR4, c[0x0][0x208] ;  /* 0x0000820000047ab9 */ /* 0x000fe20000000a00 */
[----:B------:R-:W3:Y:S06]  /*0040*/  S2R R3, SR_CTAID.X ;  /* 0x0000000000037919 */ /* 0x000eec0000002500 */
[----:B------:R-:W4:Y:S08]  /*0050*/  LDC.64 R8, c[0x0][0x228] ;  /* 0x00008a00ff087b82 */ /* 0x000f300000000a00 */
[----:B------:R-:W5:Y:S01]  /*0060*/  LDC.64 R10, c[0x0][0x230] ;  /* 0x00008c00ff0a7b82 */ /* 0x000f620000000a00 */
[----:B-1----:R-:W-:-:S02]  /*0070*/  LOP3.LUT R0, R0, 0x7f, RZ, 0xc0, !PT ;  /* 0x0000007f00007812 */ /* 0x002fc400078ec0ff */
[----:B---3--:R-:W-:Y:S02]  /*0080*/  SHF.R.S32.HI R2, RZ, 0x18, R3 ;  /* 0x00000018ff027819 */ /* 0x008fe40000011403 */
[----:B------:R-:W-:Y:S02]  /*0090*/  LEA R0, R3, R0, 0x7 ;  /* 0x0000000003007211 */ /* 0x000fe400078e38ff */
[----:B------:R-:W-:-:S04]  /*00a0*/  SGXT R3, R2, 0x1 ;  /* 0x000000010203781a */ /* 0x000fc80000000200 */
[----:B------:R-:W-:-:S04]  /*00b0*/  LEA.HI R3, R3, R0, RZ, 0x4 ;  /* 0x0000000003037211 */ /* 0x000fc800078f20ff */
[----:B------:R-:W-:-:S05]  /*00c0*/  SHF.R.S32.HI R3, RZ, 0x4, R3 ;  /* 0x00000004ff037819 */ /* 0x000fca0000011403 */
[----:B------:R-:W-:-:S05]  /*00d0*/  IMAD.HI R2, R3, 0x2aaaaaab, RZ ;  /* 0x2aaaaaab03027827 */ /* 0x000fca00078e02ff */
[----:B------:R-:W-:-:S04]  /*00e0*/  SHF.R.U32.HI R5, RZ, 0x1f, R2 ;  /* 0x0000001fff057819 */ /* 0x000fc80000011602 */
[----:B------:R-:W-:Y:S02]  /*00f0*/  LEA.HI R2, R2, R5, RZ, 0x1a ;  /* 0x0000000502027211 */ /* 0x000fe400078fd0ff */
[----:B------:R-:W1:Y:S03]  /*0100*/  LDC.64 R4, c[0x0][0x218] ;  /* 0x00008600ff047b82 */ /* 0x000e660000000a00 */
[----:B------:R-:W-:-:S04]  /*0110*/  IMAD R13, R2, -0x180, R3 ;  /* 0xfffffe80020d7824 */ /* 0x000fc800078e0203 */
[C---:B--2---:R-:W-:Y:S01]  /*0120*/  IMAD.WIDE R6, R13.reuse, 0x4, R6 ;  /* 0x000000040d067825 */ /* 0x044fe200078e0206 */
[----:B------:R-:W2:Y:S05]  /*0130*/  LDC.64 R2, c[0x0][0x210] ;  /* 0x00008400ff027b82 */ /* 0x000eaa0000000a00 */
[----:B------:R-:W3:Y:S01]  /*0140*/  LDG.E.EL R6, desc[UR4][R6.64] ;  /* 0x0000000406067981 */ /* 0x000ee2000c2e1900 */
[----:B----4-:R-:W-:-:S04]  /*0150*/  IMAD.WIDE R8, R13, 0x4, R8 ;  /* 0x000000040d087825 */ /* 0x010fc800078e0208 */
[C---:B-----5:R-:W-:Y:S02]  /*0160*/  IMAD.WIDE R10, R13.reuse, 0x4, R10 ;  /* 0x000000040d0a7825 */ /* 0x060fe400078e020a */
[----:B------:R-:W4:Y:S02]  /*0170*/  LDG.E.EL R8, desc[UR4][R8.64] ;  /* 0x0000000408087981 */ /* 0x000f24000c2e1900 */
[----:B-1----:R-:W-:Y:S02]  /*0180*/  IMAD.WIDE R4, R13, 0x4, R4 ;  /* 0x000000040d047825 */ /* 0x002fe400078e0204 */
[----:B------:R-:W4:Y:S04]  /*0190*/  LDG.E.EL R11, desc[UR4][R10.64] ;  /* 0x000000040a0b7981 */ /* 0x000f28000c2e1900 */
[----:B------:R1:W5:Y:S01]  /*01a0*/  LDG.E.EL R5, desc[UR4][R4.64] ;  /* 0x0000000404057981 */ /* 0x000362000c2e1900 */
[----:B--2---:R-:W-:-:S06]  /*01b0*/  IMAD.WIDE R2, R0, 0x4, R2 ;  /* 0x0000000400027825 */ /* 0x004fcc00078e0202 */
[----:B------:R-:W5:Y:S01]  /*01c0*/  LDG.E R2, desc[UR4][R2.64] ;  /* 0x0000000402027981 */ /* 0x000f62000c1e1900 */
[----:B-1----:R-:W-:Y:S01]  /*01d0*/  HFMA2.MMA R4, -RZ, RZ, 1.625, 0 ;  /* 0x3e800000ff047435 */ /* 0x002fe200000001ff */
[----:B---3--:R-:W-:-:S04]  /*01e0*/  FADD R6, R6, 9.9999997473787516356e-06 ;  /* 0x3727c5ac06067421 */ /* 0x008fc80000000000 */
[----:B------:R-:W1:Y:S02]  /*01f0*/  MUFU.SQRT R7, R6 ;  /* 0x0000000600077308 */ /* 0x000e640000002000 */
[C---:B-1----:R-:W-:Y:S02]  /*0200*/  FSETP.GT.AND P0, PT, R7.reuse, 8.50705917302346158658e+37, PT ;  /* 0x7e8000000700780b */ /* 0x042fe40003f04000 */
[----:B------:R-:W-:-:S11]  /*0210*/  FSETP.GEU.AND P1, PT, R7, 1.175494350822287508e-38, PT ;  /* 0x008000000700780b */ /* 0x000fd60003f2e000 */
[----:B------:R-:W-:-:S04]  /*0220*/  @P0 FMUL R7, R7, 0.25 ;  /* 0x3e80000007070820 */ /* 0x000fc80000400000 */
[----:B------:R-:W-:-:S06]  /*0230*/  @!P1 FMUL R7, R7, 16777216 ;  /* 0x4b80000007079820 */ /* 0x000fcc0000400000 */
[----:B------:R-:W1:Y:S01]  /*0240*/  MUFU.RCP R7, R7 ;  /* 0x0000000700077308 */ /* 0x000e620000001000 */
[----:B------:R-:W-:Y:S01]  /*0250*/  FSEL R4, R4, 1, P0 ;  /* 0x3f80000004047808 */ /* 0x000fe20000000000 */
[----:B-----5:R-:W-:-:S04]  /*0260*/  FADD R2, R2, -R5 ;  /* 0x8000000502027221 */ /* 0x020fc80000000000 */
[----:B------:R-:W-:-:S04]  /*0270*/  @!P1 FMUL R4, R4, 16777216 ;  /* 0x4b80000004049820 */ /* 0x000fc80000400000 */
[----:B-1----:R-:W-:-:S04]  /*0280*/  FMUL R3, R7, R4 ;  /* 0x0000000407037220 */ /* 0x002fc80000400000 */
[----:B------:R-:W-:-:S04]  /*0290*/  FMUL R2, R2, R3 ;  /* 0x0000000302027220 */ /* 0x000fc80000400000 */
[----:B----4-:R-:W-:Y:S02]  /*02a0*/  FFMA R8, R8, R2, R11 ;  /* 0x0000000208087223 */ /* 0x010fe4000000000b */
[----:B------:R-:W1:Y:S03]  /*02b0*/  LDC.64 R2, c[0x0][0x238] ;  /* 0x00008e00ff027b82 */ /* 0x000e660000000a00 */
[----:B------:R-:W-:-:S04]  /*02c0*/  FSETP.GTU.AND P0, PT, R8, RZ, PT ;  /* 0x000000ff0800720b */ /* 0x000fc80003f0c000 */
[----:B------:R-:W-:-:S04]  /*02d0*/  FSEL R5, R8, RZ, P0 ;  /* 0x000000ff08057208 */ /* 0x000fc80000000000 */
[C---:B------:R-:W-:Y:S02]  /*02e0*/  FSETP.GEU.AND P1, PT, R5.reuse, 6, PT ;  /* 0x40c000000500780b */ /* 0x040fe40003f2e000 */
[----:B------:R-:W-:Y:S01]  /*02f0*/  FSETP.NAN.AND P0, PT, R5, R5, PT ;  /* 0x000000050500720b */ /* 0x000fe20003f08000 */
[----:B-1----:R-:W-:-:S10]  /*0300*/  IMAD.WIDE R2, R0, 0x4, R2 ;  /* 0x0000000400027825 */ /* 0x002fd400078e0202 */
[----:B------:R-:W-:-:S05]  /*0310*/  @P1 SEL R5, R5, 0x40c00000, P0 ;  /* 0x40c0000005051807 */ /* 0x000fca0000000000 */
[----:B------:R-:W-:Y:S01]  /*0320*/  STG.E desc[UR4][R2.64], R5 ;  /* 0x0000000502007986 */ /* 0x000fe2000c101904 */
[----:B------:R-:W-:Y:S05]  /*0330*/  EXIT ;  /* 0x000000000000794d */ /* 0x000fea0003800000 */
.L_x_0:
[----:B------:R-:W-:-:S00]  /*0340*/  BRA `(.L_x_0) ;  /* 0xfffffffc00fc7947 */ /* 0x000fc0000383ffff */
[----:B------:R-:W-:-:S00]  /*0350*/  NOP ;  /* 0x0000000000007918 */ /* 0x000fc00000000000 */
        /* <DEDUP_REMOVED lines=10> */
.L_x_1:


//--------------------- .nv.global.init           --------------------------
	.section	.nv.global.init,"aw",@progbits
.nv.global.init:
	.type		_$_str,@object
	.size		_$_str,(_$_str_$_2 - _$_str)
_$_str:
        /*0000*/ 	.byte	0x5f, 0x5f, 0x43, 0x55, 0x44, 0x41, 0x5f, 0x46, 0x54, 0x5a, 0x00
	.type		_$_str_$_2,@object
	.size		_$_str_$_2,(.L_1 - _$_str_$_2)
_$_str_$_2:
        /*000b*/ 	.byte	0x5f, 0x5f, 0x43, 0x55, 0x44, 0x41, 0x5f, 0x50, 0x52, 0x45, 0x43, 0x5f, 0x53, 0x51, 0x52, 0x54
        /*001b*/ 	.byte	0x00
.L_1:


//--------------------- .nv.constant0.triton_poi_fused__native_batch_norm_legit_no_training_hardtanh_22 --------------------------
	.section	.nv.constant0.triton_poi_fused__native_batch_norm_legit_no_training_hardtanh_22,"a",@progbits
	.sectionflags	@""
	.align	4
.nv.constant0.triton_poi_fused__native_batch_norm_legit_no_training_hardtanh_22:
	.zero		580
